//
// Generated by NVIDIA NVVM Compiler
//
// Compiler Build ID: CL-36424714
// Cuda compilation tools, release 13.0, V13.0.88
// Based on NVVM 20.0.0
//

.version 9.0
.target sm_100
.address_size 64

	// .globl	_Z10vector_mulPiS_S_
// _ZZ10vector_mulPiS_S_E3s_a has been demoted
// _ZZ10vector_mulPiS_S_E3s_b has been demoted

.visible .entry _Z10vector_mulPiS_S_(
	.param .u64 .ptr .align 1 _Z10vector_mulPiS_S__param_0,
	.param .u64 .ptr .align 1 _Z10vector_mulPiS_S__param_1,
	.param .u64 .ptr .align 1 _Z10vector_mulPiS_S__param_2
)
{
	.reg .pred 	%p<2>;
	.reg .b32 	%r<137>;
	.reg .b64 	%rd<13>;
	// demoted variable
	.shared .align 4 .b8 _ZZ10vector_mulPiS_S_E3s_a[4096];
	// demoted variable
	.shared .align 4 .b8 _ZZ10vector_mulPiS_S_E3s_b[4096];
	ld.param.u64 	%rd4, [_Z10vector_mulPiS_S__param_0];
	ld.param.u64 	%rd5, [_Z10vector_mulPiS_S__param_1];
	ld.param.u64 	%rd3, [_Z10vector_mulPiS_S__param_2];
	cvta.to.global.u64 	%rd1, %rd5;
	cvta.to.global.u64 	%rd2, %rd4;
	mov.u32 	%r19, %ctaid.x;
	mov.u32 	%r20, %ntid.x;
	mov.u32 	%r21, %tid.x;
	mad.lo.s32 	%r1, %r19, %r20, %r21;
	mov.u32 	%r22, %ctaid.y;
	mov.u32 	%r23, %ntid.y;
	mov.u32 	%r24, %tid.y;
	mad.lo.s32 	%r2, %r22, %r23, %r24;
	mov.u32 	%r25, %nctaid.x;
	shl.b32 	%r26, %r22, 16;
	shl.b32 	%r27, %r24, 11;
	shl.b32 	%r28, %r24, 7;
	mov.u32 	%r29, _ZZ10vector_mulPiS_S_E3s_a;
	add.s32 	%r3, %r29, %r28;
	shl.b32 	%r30, %r21, 2;
	add.s32 	%r4, %r3, %r30;
	shl.b32 	%r31, %r19, 5;
	mov.u32 	%r32, _ZZ10vector_mulPiS_S_E3s_b;
	add.s32 	%r6, %r32, %r30;
	add.s32 	%r5, %r6, %r28;
	neg.s32 	%r135, %r25;
	or.b32  	%r33, %r21, %r27;
	add.s32 	%r134, %r33, %r31;
	add.s32 	%r133, %r33, %r26;
	mov.b32 	%r136, 0;
$L__BB0_1:
	mul.wide.u32 	%rd6, %r133, 4;
	add.s64 	%rd7, %rd2, %rd6;
	ld.global.u32 	%r34, [%rd7];
	st.shared.u32 	[%r4], %r34;
	mul.wide.u32 	%rd8, %r134, 4;
	add.s64 	%rd9, %rd1, %rd8;
	ld.global.u32 	%r35, [%rd9];
	st.shared.u32 	[%r5], %r35;
	bar.sync 	0;
	ld.shared.u32 	%r36, [%r3];
	ld.shared.u32 	%r37, [%r6];
	mad.lo.s32 	%r38, %r37, %r36, %r136;
	ld.shared.u32 	%r39, [%r3+4];
	ld.shared.u32 	%r40, [%r6+128];
	mad.lo.s32 	%r41, %r40, %r39, %r38;
	ld.shared.u32 	%r42, [%r3+8];
	ld.shared.u32 	%r43, [%r6+256];
	mad.lo.s32 	%r44, %r43, %r42, %r41;
	ld.shared.u32 	%r45, [%r3+12];
	ld.shared.u32 	%r46, [%r6+384];
	mad.lo.s32 	%r47, %r46, %r45, %r44;
	ld.shared.u32 	%r48, [%r3+16];
	ld.shared.u32 	%r49, [%r6+512];
	mad.lo.s32 	%r50, %r49, %r48, %r47;
	ld.shared.u32 	%r51, [%r3+20];
	ld.shared.u32 	%r52, [%r6+640];
	mad.lo.s32 	%r53, %r52, %r51, %r50;
	ld.shared.u32 	%r54, [%r3+24];
	ld.shared.u32 	%r55, [%r6+768];
	mad.lo.s32 	%r56, %r55, %r54, %r53;
	ld.shared.u32 	%r57, [%r3+28];
	ld.shared.u32 	%r58, [%r6+896];
	mad.lo.s32 	%r59, %r58, %r57, %r56;
	ld.shared.u32 	%r60, [%r3+32];
	ld.shared.u32 	%r61, [%r6+1024];
	mad.lo.s32 	%r62, %r61, %r60, %r59;
	ld.shared.u32 	%r63, [%r3+36];
	ld.shared.u32 	%r64, [%r6+1152];
	mad.lo.s32 	%r65, %r64, %r63, %r62;
	ld.shared.u32 	%r66, [%r3+40];
	ld.shared.u32 	%r67, [%r6+1280];
	mad.lo.s32 	%r68, %r67, %r66, %r65;
	ld.shared.u32 	%r69, [%r3+44];
	ld.shared.u32 	%r70, [%r6+1408];
	mad.lo.s32 	%r71, %r70, %r69, %r68;
	ld.shared.u32 	%r72, [%r3+48];
	ld.shared.u32 	%r73, [%r6+1536];
	mad.lo.s32 	%r74, %r73, %r72, %r71;
	ld.shared.u32 	%r75, [%r3+52];
	ld.shared.u32 	%r76, [%r6+1664];
	mad.lo.s32 	%r77, %r76, %r75, %r74;
	ld.shared.u32 	%r78, [%r3+56];
	ld.shared.u32 	%r79, [%r6+1792];
	mad.lo.s32 	%r80, %r79, %r78, %r77;
	ld.shared.u32 	%r81, [%r3+60];
	ld.shared.u32 	%r82, [%r6+1920];
	mad.lo.s32 	%r83, %r82, %r81, %r80;
	ld.shared.u32 	%r84, [%r3+64];
	ld.shared.u32 	%r85, [%r6+2048];
	mad.lo.s32 	%r86, %r85, %r84, %r83;
	ld.shared.u32 	%r87, [%r3+68];
	ld.shared.u32 	%r88, [%r6+2176];
	mad.lo.s32 	%r89, %r88, %r87, %r86;
	ld.shared.u32 	%r90, [%r3+72];
	ld.shared.u32 	%r91, [%r6+2304];
	mad.lo.s32 	%r92, %r91, %r90, %r89;
	ld.shared.u32 	%r93, [%r3+76];
	ld.shared.u32 	%r94, [%r6+2432];
	mad.lo.s32 	%r95, %r94, %r93, %r92;
	ld.shared.u32 	%r96, [%r3+80];
	ld.shared.u32 	%r97, [%r6+2560];
	mad.lo.s32 	%r98, %r97, %r96, %r95;
	ld.shared.u32 	%r99, [%r3+84];
	ld.shared.u32 	%r100, [%r6+2688];
	mad.lo.s32 	%r101, %r100, %r99, %r98;
	ld.shared.u32 	%r102, [%r3+88];
	ld.shared.u32 	%r103, [%r6+2816];
	mad.lo.s32 	%r104, %r103, %r102, %r101;
	ld.shared.u32 	%r105, [%r3+92];
	ld.shared.u32 	%r106, [%r6+2944];
	mad.lo.s32 	%r107, %r106, %r105, %r104;
	ld.shared.u32 	%r108, [%r3+96];
	ld.shared.u32 	%r109, [%r6+3072];
	mad.lo.s32 	%r110, %r109, %r108, %r107;
	ld.shared.u32 	%r111, [%r3+100];
	ld.shared.u32 	%r112, [%r6+3200];
	mad.lo.s32 	%r113, %r112, %r111, %r110;
	ld.shared.u32 	%r114, [%r3+104];
	ld.shared.u32 	%r115, [%r6+3328];
	mad.lo.s32 	%r116, %r115, %r114, %r113;
	ld.shared.u32 	%r117, [%r3+108];
	ld.shared.u32 	%r118, [%r6+3456];
	mad.lo.s32 	%r119, %r118, %r117, %r116;
	ld.shared.u32 	%r120, [%r3+112];
	ld.shared.u32 	%r121, [%r6+3584];
	mad.lo.s32 	%r122, %r121, %r120, %r119;
	ld.shared.u32 	%r123, [%r3+116];
	ld.shared.u32 	%r124, [%r6+3712];
	mad.lo.s32 	%r125, %r124, %r123, %r122;
	ld.shared.u32 	%r126, [%r3+120];
	ld.shared.u32 	%r127, [%r6+3840];
	mad.lo.s32 	%r128, %r127, %r126, %r125;
	ld.shared.u32 	%r129, [%r3+124];
	ld.shared.u32 	%r130, [%r6+3968];
	mad.lo.s32 	%r136, %r130, %r129, %r128;
	bar.sync 	0;
	add.s32 	%r135, %r135, 1;
	setp.ne.s32 	%p1, %r135, 0;
	add.s32 	%r134, %r134, 65536;
	add.s32 	%r133, %r133, 32;
	@%p1 bra 	$L__BB0_1;
	cvta.to.global.u64 	%rd10, %rd3;
	shl.b32 	%r131, %r2, 11;
	add.s32 	%r132, %r131, %r1;
	mul.wide.s32 	%rd11, %r132, 4;
	add.s64 	%rd12, %rd10, %rd11;
	st.global.u32 	[%rd12], %r136;
	ret;

}


// ===== COMPILED SASS (sm_100) =====

	.target	sm_100

	.elftype	@"ET_EXEC"


//--------------------- .note.nv.tkinfo           --------------------------
	.section	.note.nv.tkinfo,"",@"SHT_NOTE"
	.sectionflags	@"SHF_NOTE_NV_TKINFO"
	.tkinfo
        /*0018*/ 	.word	0x00000002
        /*0030*/ 	.string	""
        /*0030*/ 	.string	"ptxas"
        /*0030*/ 	.string	"Cuda compilation tools, release 13.0, V13.0.88"
        /*0030*/ 	.string	"Build cuda_13.0.r13.0/compiler.36424714_0"
        /*0030*/ 	.string	"-arch sm_100 -m 64 "



//--------------------- .note.nv.cuinfo           --------------------------
	.section	.note.nv.cuinfo,"",@"SHT_NOTE"
	.sectionflags	@"SHF_NOTE_NV_CUINFO"
        /*0018*/ 	.short	0x0002
        /*001a*/ 	.short	0x0064
        /*001c*/ 	.short	0x0082
	.zero		2


//--------------------- .nv.info                  --------------------------
	.section	.nv.info,"",@"SHT_CUDA_INFO"
	.align	4


	//----- nvinfo : EIATTR_REGCOUNT
	.align		4
        /*0000*/ 	.byte	0x04, 0x2f
        /*0002*/ 	.short	(.L_1 - .L_0)
	.align		4
.L_0:
        /*0004*/ 	.word	index@(_Z10vector_mulPiS_S_)
        /*0008*/ 	.word	0x00000020


	//----- nvinfo : EIATTR_FRAME_SIZE
	.align		4
.L_1:
        /*000c*/ 	.byte	0x04, 0x11
        /*000e*/ 	.short	(.L_3 - .L_2)
	.align		4
.L_2:
        /*0010*/ 	.word	index@(_Z10vector_mulPiS_S_)
        /*0014*/ 	.word	0x00000000


	//----- nvinfo : EIATTR_MIN_STACK_SIZE
	.align		4
.L_3:
        /*0018*/ 	.byte	0x04, 0x12
        /*001a*/ 	.short	(.L_5 - .L_4)
	.align		4
.L_4:
        /*001c*/ 	.word	index@(_Z10vector_mulPiS_S_)
        /*0020*/ 	.word	0x00000000
.L_5:


//--------------------- .nv.compat                --------------------------
	.section	.nv.compat,"",@"SHT_CUDA_COMPAT_INFO"
	.align	4
        /*0000*/ 	.byte	0x02, 0x09, 0x00, 0x00, 0x02, 0x02, 0x01, 0x00, 0x02, 0x05, 0x05, 0x00, 0x03, 0x07, 0x01, 0x01
        /*0010*/ 	.byte	0x02, 0x03, 0x00, 0x00, 0x02, 0x06, 0x01, 0x00, 0x04, 0x0b, 0x08, 0x00, 0x09, 0x00, 0x00, 0x00
        /*0020*/ 	.byte	0x00, 0x00, 0x00, 0x00


//--------------------- .nv.info._Z10vector_mulPiS_S_ --------------------------
	.section	.nv.info._Z10vector_mulPiS_S_,"",@"SHT_CUDA_INFO"
	.sectionflags	@""
	.align	4


	//----- nvinfo : EIATTR_CUDA_API_VERSION
	.align		4
        /*0000*/ 	.byte	0x04, 0x37
        /*0002*/ 	.short	(.L_7 - .L_6)
.L_6:
        /*0004*/ 	.word	0x00000082


	//----- nvinfo : EIATTR_KPARAM_INFO
	.align		4
.L_7:
        /*0008*/ 	.byte	0x04, 0x17
        /*000a*/ 	.short	(.L_9 - .L_8)
.L_8:
        /*000c*/ 	.word	0x00000000
        /*0010*/ 	.short	0x0002
        /*0012*/ 	.short	0x0010
        /*0014*/ 	.byte	0x00, 0xf5, 0x21, 0x00


	//----- nvinfo : EIATTR_KPARAM_INFO
	.align		4
.L_9:
        /*0018*/ 	.byte	0x04, 0x17
        /*001a*/ 	.short	(.L_11 - .L_10)
.L_10:
        /*001c*/ 	.word	0x00000000
        /*0020*/ 	.short	0x0001
        /*0022*/ 	.short	0x0008
        /*0024*/ 	.byte	0x00, 0xf5, 0x21, 0x00


	//----- nvinfo : EIATTR_KPARAM_INFO
	.align		4
.L_11:
        /*0028*/ 	.byte	0x04, 0x17
        /*002a*/ 	.short	(.L_13 - .L_12)
.L_12:
        /*002c*/ 	.word	0x00000000
        /*0030*/ 	.short	0x0000
        /*0032*/ 	.short	0x0000
        /*0034*/ 	.byte	0x00, 0xf5, 0x21, 0x00


	//----- nvinfo : EIATTR_SPARSE_MMA_MASK
	.align		4
.L_13:
        /*0038*/ 	.byte	0x03, 0x50
        /*003a*/ 	.short	0x0000


	//----- nvinfo : EIATTR_MAXREG_COUNT
	.align		4
        /*003c*/ 	.byte	0x03, 0x1b
        /*003e*/ 	.short	0x00ff


	//----- nvinfo : EIATTR_NUM_BARRIERS
	.align		4
        /*0040*/ 	.byte	0x02, 0x4c
        /*0042*/ 	.byte	0x01
	.zero		1


	//----- nvinfo : EIATTR_MERCURY_ISA_VERSION
	.align		4
        /*0044*/ 	.byte	0x03, 0x5f
        /*0046*/ 	.short	0x0101


	//----- nvinfo : EIATTR_VRC_CTA_INIT_COUNT
	.align		4
        /*0048*/ 	.byte	0x02, 0x4a
	.zero		1
	.zero		1


	//----- nvinfo : EIATTR_EXIT_INSTR_OFFSETS
	.align		4
        /*004c*/ 	.byte	0x04, 0x1c
        /*004e*/ 	.short	(.L_15 - .L_14)


	//   ....[0]....
.L_14:
        /*0050*/ 	.word	0x00000750


	//----- nvinfo : EIATTR_CBANK_PARAM_SIZE
	.align		4
.L_15:
        /*0054*/ 	.byte	0x03, 0x19
        /*0056*/ 	.short	0x0018


	//----- nvinfo : EIATTR_PARAM_CBANK
	.align		4
        /*0058*/ 	.byte	0x04, 0x0a
        /*005a*/ 	.short	(.L_17 - .L_16)
	.align		4
.L_16:
        /*005c*/ 	.word	index@(.nv.constant0._Z10vector_mulPiS_S_)
        /*0060*/ 	.short	0x0380
        /*0062*/ 	.short	0x0018


	//----- nvinfo : EIATTR_SW_WAR
	.align		4
.L_17:
        /*0064*/ 	.byte	0x04, 0x36
        /*0066*/ 	.short	(.L_19 - .L_18)
.L_18:
        /*0068*/ 	.word	0x00000008
.L_19:


//--------------------- .nv.callgraph             --------------------------
	.section	.nv.callgraph,"",@"SHT_CUDA_CALLGRAPH"
	.align	4
	.sectionentsize	8
	.align		4
        /*0000*/ 	.word	0x00000000
	.align		4
        /*0004*/ 	.word	0xffffffff
	.align		4
        /*0008*/ 	.word	0x00000000
	.align		4
        /*000c*/ 	.word	0xfffffffe
	.align		4
        /*0010*/ 	.word	0x00000000
	.align		4
        /*0014*/ 	.word	0xfffffffd
	.align		4
        /*0018*/ 	.word	0x00000000
	.align		4
        /*001c*/ 	.word	0xfffffffc


//--------------------- .text._Z10vector_mulPiS_S_ --------------------------
	.section	.text._Z10vector_mulPiS_S_,"ax",@progbits
	.align	128
        .global         _Z10vector_mulPiS_S_
        .type           _Z10vector_mulPiS_S_,@function
        .size           _Z10vector_mulPiS_S_,(.L_x_2 - _Z10vector_mulPiS_S_)
        .other          _Z10vector_mulPiS_S_,@"STO_CUDA_ENTRY STV_DEFAULT"
_Z10vector_mulPiS_S_:
.text._Z10vector_mulPiS_S_:
[----:B------:R-:W-:Y:S01]  /*0000*/  LDC R1, c[0x0][0x37c] ;  /* 0x0000df00ff017b82 */ /* 0x000fe20000000800 */
[----:B------:R-:W0:Y:S07]  /*0010*/  S2R R2, SR_TID.Y ;  /* 0x0000000000027919 */ /* 0x000e2e0000002200 */
[----:B------:R-:W1:Y:S01]  /*0020*/  S2UR UR5, SR_CgaCtaId ;  /* 0x00000000000579c3 */ /* 0x000e620000008800 */
[----:B------:R-:W2:Y:S01]  /*0030*/  LDCU UR10, c[0x0][0x360] ;  /* 0x00006c00ff0a77ac */ /* 0x000ea20008000800 */
[----:B------:R-:W-:Y:S01]  /*0040*/  HFMA2 R23, -RZ, RZ, 0, 0 ;  /* 0x00000000ff177431 */ /* 0x000fe200000001ff */
[----:B------:R-:W3:Y:S01]  /*0050*/  S2R R5, SR_TID.X ;  /* 0x0000000000057919 */ /* 0x000ee20000002100 */
[----:B------:R-:W4:Y:S01]  /*0060*/  LDCU UR11, c[0x0][0x364] ;  /* 0x00006c80ff0b77ac */ /* 0x000f220008000800 */
[----:B------:R-:W2:Y:S03]  /*0070*/  S2R R3, SR_CTAID.X ;  /* 0x0000000000037919 */ /* 0x000ea60000002500 */
[----:B------:R-:W4:Y:S01]  /*0080*/  LDC.64 R20, c[0x0][0x380] ;  /* 0x0000e000ff147b82 */ /* 0x000f220000000a00 */
[----:B------:R-:W-:Y:S01]  /*0090*/  UMOV UR4, 0x400 ;  /* 0x0000040000047882 */ /* 0x000fe20000000000 */
[----:B------:R-:W5:Y:S01]  /*00a0*/  LDCU UR6, c[0x0][0x370] ;  /* 0x00006e00ff0677ac */ /* 0x000f620008000800 */
[----:B------:R-:W4:Y:S01]  /*00b0*/  S2R R7, SR_CTAID.Y ;  /* 0x0000000000077919 */ /* 0x000f220000002600 */
[----:B------:R-:W0:Y:S04]  /*00c0*/  LDCU.64 UR8, c[0x0][0x358] ;  /* 0x00006b00ff0877ac */ /* 0x000e280008000a00 */
[----:B------:R-:W4:Y:S01]  /*00d0*/  LDC.64 R18, c[0x0][0x388] ;  /* 0x0000e200ff127b82 */ /* 0x000f220000000a00 */
[----:B-1----:R-:W-:-:S02]  /*00e0*/  ULEA UR7, UR5, UR4, 0x18 ;  /* 0x0000000405077291 */ /* 0x002fc4000f8ec0ff */
[----:B------:R-:W-:-:S04]  /*00f0*/  UIADD3 UR4, UPT, UPT, UR4, 0x1000, URZ ;  /* 0x0000100004047890 */ /* 0x000fc8000fffe0ff */
[----:B------:R-:W-:Y:S01]  /*0100*/  ULEA UR4, UR5, UR4, 0x18 ;  /* 0x0000000405047291 */ /* 0x000fe2000f8ec0ff */
[C---:B0-----:R-:W-:Y:S01]  /*0110*/  SHF.L.U32 R0, R2.reuse, 0xb, RZ ;  /* 0x0000000b02007819 */ /* 0x041fe200000006ff */
[----:B-----5:R-:W-:Y:S01]  /*0120*/  UIADD3 UR5, UPT, UPT, -UR6, URZ, URZ ;  /* 0x000000ff06057290 */ /* 0x020fe2000fffe1ff */
[----:B------:R-:W-:Y:S02]  /*0130*/  LEA R6, R2, UR7, 0x7 ;  /* 0x0000000702067c11 */ /* 0x000fe4000f8e38ff */
[----:B---3--:R-:W-:Y:S01]  /*0140*/  LOP3.LUT R0, R5, R0, RZ, 0xfc, !PT ;  /* 0x0000000005007212 */ /* 0x008fe200078efcff */
[----:B--2---:R-:W-:-:S03]  /*0150*/  IMAD R16, R3, UR10, R5 ;  /* 0x0000000a03107c24 */ /* 0x004fc6000f8e0205 */
[-C--:B------:R-:W-:Y:S02]  /*0160*/  LEA R4, R3, R0.reuse, 0x5 ;  /* 0x0000000003047211 */ /* 0x080fe400078e28ff */
[----:B------:R-:W-:Y:S02]  /*0170*/  LEA R3, R5, UR4, 0x2 ;  /* 0x0000000405037c11 */ /* 0x000fe4000f8e10ff */
[C---:B----4-:R-:W-:Y:S01]  /*0180*/  LEA R0, R7.reuse, R0, 0x10 ;  /* 0x0000000007007211 */ /* 0x050fe200078e80ff */
[----:B------:R-:W-:Y:S01]  /*0190*/  IMAD R7, R7, UR11, R2 ;  /* 0x0000000b07077c24 */ /* 0x000fe2000f8e0202 */
[----:B------:R-:W-:Y:S02]  /*01a0*/  LEA R5, R5, R6, 0x2 ;  /* 0x0000000605057211 */ /* 0x000fe400078e10ff */
[----:B------:R-:W-:-:S07]  /*01b0*/  LEA R2, R2, R3, 0x7 ;  /* 0x0000000302027211 */ /* 0x000fce00078e38ff */
.L_x_0:
[----:B------:R-:W-:-:S04]  /*01c0*/  IMAD.WIDE.U32 R8, R0, 0x4, R20 ;  /* 0x0000000400087825 */ /* 0x000fc800078e0014 */
[----:B------:R-:W-:Y:S01]  /*01d0*/  IMAD.WIDE.U32 R26, R4, 0x4, R18 ;  /* 0x00000004041a7825 */ /* 0x000fe200078e0012 */
[----:B------:R-:W2:Y:S05]  /*01e0*/  LDG.E R22, desc[UR8][R8.64] ;  /* 0x0000000808167981 */ /* 0x000eaa000c1e1900 */
[----:B------:R-:W3:Y:S01]  /*01f0*/  LDG.E R27, desc[UR8][R26.64] ;  /* 0x000000081a1b7981 */ /* 0x000ee2000c1e1900 */
[----:B------:R-:W-:Y:S01]  /*0200*/  UIADD3 UR5, UPT, UPT, UR5, 0x1, URZ ;  /* 0x0000000105057890 */ /* 0x000fe2000fffe0ff */
[----:B------:R-:W-:Y:S02]  /*0210*/  IADD3 R0, PT, PT, R0, 0x20, RZ ;  /* 0x0000002000007810 */ /* 0x000fe40007ffe0ff */
[----:B------:R-:W-:Y:S01]  /*0220*/  IADD3 R4, PT, PT, R4, 0x10000, RZ ;  /* 0x0001000004047810 */ /* 0x000fe20007ffe0ff */
[----:B------:R-:W-:Y:S01]  /*0230*/  UISETP.NE.AND UP0, UPT, UR5, URZ, UPT ;  /* 0x000000ff0500728c */ /* 0x000fe2000bf05270 */
[----:B--2---:R-:W-:Y:S04]  /*0240*/  STS [R5], R22 ;  /* 0x0000001605007388 */ /* 0x004fe80000000800 */
[----:B---3--:R-:W-:Y:S01]  /*0250*/  STS [R2], R27 ;  /* 0x0000001b02007388 */ /* 0x008fe20000000800 */
[----:B------:R-:W-:Y:S06]  /*0260*/  BAR.SYNC.DEFER_BLOCKING 0x0 ;  /* 0x0000000000007b1d */ /* 0x000fec0000010000 */
[----:B------:R-:W-:Y:S04]  /*0270*/  LDS R28, [R3] ;  /* 0x00000000031c7984 */ /* 0x000fe80000000800 */
[----:B------:R-:W0:Y:S04]  /*0280*/  LDS.128 R12, [R6] ;  /* 0x00000000060c7984 */ /* 0x000e280000000c00 */
[----:B------:R-:W1:Y:S04]  /*0290*/  LDS R29, [R3+0x80] ;  /* 0x00008000031d7984 */ /* 0x000e680000000800 */
[----:B------:R-:W2:Y:S04]  /*02a0*/  LDS R25, [R3+0x100] ;  /* 0x0001000003197984 */ /* 0x000ea80000000800 */
[----:B------:R-:W3:Y:S04]  /*02b0*/  LDS R24, [R3+0x180] ;  /* 0x0001800003187984 */ /* 0x000ee80000000800 */
[----:B------:R-:W-:Y:S04]  /*02c0*/  LDS R17, [R3+0x200] ;  /* 0x0002000003117984 */ /* 0x000fe80000000800 */
[----:B------:R-:W4:Y:S04]  /*02d0*/  LDS.128 R8, [R6+0x10] ;  /* 0x0000100006087984 */ /* 0x000f280000000c00 */
[----:B------:R-:W5:Y:S04]  /*02e0*/  LDS R22, [R3+0x280] ;  /* 0x0002800003167984 */ /* 0x000f680000000800 */
[----:B------:R-:W-:Y:S04]  /*02f0*/  LDS R26, [R3+0x380] ;  /* 0x00038000031a7984 */ /* 0x000fe80000000800 */
[----:B------:R-:W-:Y:S01]  /*0300*/  LDS R27, [R3+0x900] ;  /* 0x00090000031b7984 */ /* 0x000fe20000000800 */
[----:B0-----:R-:W-:-:S03]  /*0310*/  IMAD R12, R12, R28, R23 ;  /* 0x0000001c0c0c7224 */ /* 0x001fc600078e0217 */
[----:B------:R-:W0:Y:S01]  /*0320*/  LDS R23, [R3+0x300] ;  /* 0x0003000003177984 */ /* 0x000e220000000800 */
[----:B-1----:R-:W-:-:S03]  /*0330*/  IMAD R12, R29, R13, R12 ;  /* 0x0000000d1d0c7224 */ /* 0x002fc600078e020c */
[----:B------:R-:W-:Y:S01]  /*0340*/  LDS R28, [R3+0x580] ;  /* 0x00058000031c7984 */ /* 0x000fe20000000800 */
[----:B--2---:R-:W-:-:S03]  /*0350*/  IMAD R12, R25, R14, R12 ;  /* 0x0000000e190c7224 */ /* 0x004fc600078e020c */
[----:B------:R-:W-:Y:S01]  /*0360*/  LDS R25, [R3+0x400] ;  /* 0x0004000003197984 */ /* 0x000fe20000000800 */
[----:B---3--:R-:W-:-:S03]  /*0370*/  IMAD R24, R24, R15, R12 ;  /* 0x0000000f18187224 */ /* 0x008fc600078e020c */
[----:B------:R-:W1:Y:S01]  /*0380*/  LDS.128 R12, [R6+0x20] ;  /* 0x00002000060c7984 */ /* 0x000e620000000c00 */
[----:B----4-:R-:W-:-:S03]  /*0390*/  IMAD R8, R8, R17, R24 ;  /* 0x0000001108087224 */ /* 0x010fc600078e0218 */
[----:B------:R-:W2:Y:S01]  /*03a0*/  LDS R24, [R3+0x480] ;  /* 0x0004800003187984 */ /* 0x000ea20000000800 */
[----:B-----5:R-:W-:-:S03]  /*03b0*/  IMAD R8, R22, R9, R8 ;  /* 0x0000000916087224 */ /* 0x020fc600078e0208 */
[----:B------:R-:W3:Y:S04]  /*03c0*/  LDS R17, [R3+0x500] ;  /* 0x0005000003117984 */ /* 0x000ee80000000800 */
[----:B------:R-:W-:Y:S01]  /*03d0*/  LDS R22, [R3+0x680] ;  /* 0x0006800003167984 */ /* 0x000fe20000000800 */
[----:B0-----:R-:W-:-:S03]  /*03e0*/  IMAD R8, R23, R10, R8 ;  /* 0x0000000a17087224 */ /* 0x001fc600078e0208 */
[----:B------:R-:W-:Y:S01]  /*03f0*/  LDS R23, [R3+0x600] ;  /* 0x0006000003177984 */ /* 0x000fe20000000800 */
[----:B------:R-:W-:-:S03]  /*0400*/  IMAD R26, R26, R11, R8 ;  /* 0x0000000b1a1a7224 */ /* 0x000fc600078e0208 */
[----:B------:R-:W0:Y:S01]  /*0410*/  LDS.128 R8, [R6+0x30] ;  /* 0x0000300006087984 */ /* 0x000e220000000c00 */
[----:B-1----:R-:W-:-:S03]  /*0420*/  IMAD R12, R12, R25, R26 ;  /* 0x000000190c0c7224 */ /* 0x002fc600078e021a */
[----:B------:R-:W1:Y:S04]  /*0430*/  LDS R25, [R3+0x700] ;  /* 0x0007000003197984 */ /* 0x000e680000000800 */
[----:B------:R-:W4:Y:S01]  /*0440*/  LDS R26, [R3+0x780] ;  /* 0x00078000031a7984 */ /* 0x000f220000000800 */
[----:B--2---:R-:W-:-:S03]  /*0450*/  IMAD R12, R24, R13, R12 ;  /* 0x0000000d180c7224 */ /* 0x004fc600078e020c */
[----:B------:R-:W-:Y:S01]  /*0460*/  LDS R24, [R3+0x880] ;  /* 0x0008800003187984 */ /* 0x000fe20000000800 */
[----:B---3--:R-:W-:-:S03]  /*0470*/  IMAD R12, R17, R14, R12 ;  /* 0x0000000e110c7224 */ /* 0x008fc600078e020c */
[----:B------:R-:W-:Y:S01]  /*0480*/  LDS R17, [R3+0x800] ;  /* 0x0008000003117984 */ /* 0x000fe20000000800 */
[----:B------:R-:W-:-:S03]  /*0490*/  IMAD R28, R28, R15, R12 ;  /* 0x0000000f1c1c7224 */ /* 0x000fc600078e020c */
[----:B------:R-:W2:Y:S01]  /*04a0*/  LDS.128 R12, [R6+0x40] ;  /* 0x00004000060c7984 */ /* 0x000ea20000000c00 */
[----:B0-----:R-:W-:-:S03]  /*04b0*/  IMAD R8, R8, R23, R28 ;  /* 0x0000001708087224 */ /* 0x001fc600078e021c */
[----:B------:R-:W0:Y:S01]  /*04c0*/  LDS R28, [R3+0x980] ;  /* 0x00098000031c7984 */ /* 0x000e220000000800 */
[----:B------:R-:W-:-:S03]  /*04d0*/  IMAD R8, R22, R9, R8 ;  /* 0x0000000916087224 */ /* 0x000fc600078e0208 */
[----:B------:R-:W-:Y:S01]  /*04e0*/  LDS R23, [R3+0xa00] ;  /* 0x000a000003177984 */ /* 0x000fe20000000800 */
[----:B-1----:R-:W-:-:S03]  /*04f0*/  IMAD R8, R25, R10, R8 ;  /* 0x0000000a19087224 */ /* 0x002fc600078e0208 */
[----:B------:R-:W-:Y:S01]  /*0500*/  LDS R22, [R3+0xa80] ;  /* 0x000a800003167984 */ /* 0x000fe20000000800 */
[----:B----4-:R-:W-:-:S03]  /*0510*/  IMAD R26, R26, R11, R8 ;  /* 0x0000000b1a1a7224 */ /* 0x010fc600078e0208 */
[----:B------:R-:W1:Y:S04]  /*0520*/  LDS.128 R8, [R6+0x50] ;  /* 0x0000500006087984 */ /* 0x000e680000000c00 */
[----:B------:R-:W-:Y:S01]  /*0530*/  LDS R25, [R3+0xc00] ;  /* 0x000c000003197984 */ /* 0x000fe20000000800 */
[----:B--2---:R-:W-:-:S03]  /*0540*/  IMAD R12, R12, R17, R26 ;  /* 0x000000110c0c7224 */ /* 0x004fc600078e021a */
[----:B------:R-:W2:Y:S01]  /*0550*/  LDS R17, [R3+0xb00] ;  /* 0x000b000003117984 */ /* 0x000ea20000000800 */
[----:B------:R-:W-:-:S03]  /*0560*/  IMAD R12, R24, R13, R12 ;  /* 0x0000000d180c7224 */ /* 0x000fc600078e020c */
[----:B------:R-:W3:Y:S01]  /*0570*/  LDS R26, [R3+0xb80] ;  /* 0x000b8000031a7984 */ /* 0x000ee20000000800 */
[----:B------:R-:W-:-:S03]  /*0580*/  IMAD R12, R27, R14, R12 ;  /* 0x0000000e1b0c7224 */ /* 0x000fc600078e020c */
[----:B------:R-:W-:Y:S01]  /*0590*/  LDS R24, [R3+0xc80] ;  /* 0x000c800003187984 */ /* 0x000fe20000000800 */
[----:B0-----:R-:W-:-:S03]  /*05a0*/  IMAD R28, R28, R15, R12 ;  /* 0x0000000f1c1c7224 */ /* 0x001fc600078e020c */
[----:B------:R-:W0:Y:S01]  /*05b0*/  LDS.128 R12, [R6+0x60] ;  /* 0x00006000060c7984 */ /* 0x000e220000000c00 */
[----:B-1----:R-:W-:-:S03]  /*05c0*/  IMAD R8, R8, R23, R28 ;  /* 0x0000001708087224 */ /* 0x002fc600078e021c */
[----:B------:R-:W1:Y:S01]  /*05d0*/  LDS R23, [R3+0xd00] ;  /* 0x000d000003177984 */ /* 0x000e620000000800 */
[----:B------:R-:W-:-:S03]  /*05e0*/  IMAD R8, R22, R9, R8 ;  /* 0x0000000916087224 */ /* 0x000fc600078e0208 */
[----:B------:R-:W4:Y:S01]  /*05f0*/  LDS R22, [R3+0xd80] ;  /* 0x000d800003167984 */ /* 0x000f220000000800 */
[----:B--2---:R-:W-:-:S03]  /*0600*/  IMAD R8, R17, R10, R8 ;  /* 0x0000000a11087224 */ /* 0x004fc600078e0208 */
[----:B------:R-:W-:Y:S01]  /*0610*/  LDS R17, [R3+0xe00] ;  /* 0x000e000003117984 */ /* 0x000fe20000000800 */
[----:B---3--:R-:W-:-:S03]  /*0620*/  IMAD R26, R26, R11, R8 ;  /* 0x0000000b1a1a7224 */ /* 0x008fc600078e0208 */
[----:B------:R-:W2:Y:S01]  /*0630*/  LDS.128 R8, [R6+0x70] ;  /* 0x0000700006087984 */ /* 0x000ea20000000c00 */
[----:B0-----:R-:W-:-:S03]  /*0640*/  IMAD R25, R12, R25, R26 ;  /* 0x000000190c197224 */ /* 0x001fc600078e021a */
[----:B------:R-:W0:Y:S01]  /*0650*/  LDS R12, [R3+0xe80] ;  /* 0x000e8000030c7984 */ /* 0x000e220000000800 */
[----:B------:R-:W-:-:S03]  /*0660*/  IMAD R13, R24, R13, R25 ;  /* 0x0000000d180d7224 */ /* 0x000fc600078e0219 */
[----:B------:R-:W3:Y:S04]  /*0670*/  LDS R25, [R3+0xf00] ;  /* 0x000f000003197984 */ /* 0x000ee80000000800 */
[----:B------:R-:W5:Y:S01]  /*0680*/  LDS R24, [R3+0xf80] ;  /* 0x000f800003187984 */ /* 0x000f620000000800 */
[----:B-1----:R-:W-:-:S04]  /*0690*/  IMAD R13, R23, R14, R13 ;  /* 0x0000000e170d7224 */ /* 0x002fc800078e020d */
[----:B----4-:R-:W-:-:S04]  /*06a0*/  IMAD R13, R22, R15, R13 ;  /* 0x0000000f160d7224 */ /* 0x010fc800078e020d */
[----:B--2---:R-:W-:-:S04]  /*06b0*/  IMAD R8, R8, R17, R13 ;  /* 0x0000001108087224 */ /* 0x004fc800078e020d */
[----:B0-----:R-:W-:-:S04]  /*06c0*/  IMAD R9, R12, R9, R8 ;  /* 0x000000090c097224 */ /* 0x001fc800078e0208 */
[----:B---3--:R-:W-:-:S04]  /*06d0*/  IMAD R9, R25, R10, R9 ;  /* 0x0000000a19097224 */ /* 0x008fc800078e0209 */
[----:B-----5:R-:W-:Y:S01]  /*06e0*/  IMAD R23, R24, R11, R9 ;  /* 0x0000000b18177224 */ /* 0x020fe200078e0209 */
[----:B------:R-:W-:Y:S06]  /*06f0*/  BAR.SYNC.DEFER_BLOCKING 0x0 ;  /* 0x0000000000007b1d */ /* 0x000fec0000010000 */
[----:B------:R-:W-:Y:S05]  /*0700*/  BRA.U UP0, `(.L_x_0) ;  /* 0xfffffff900ac7547 */ /* 0x000fea000b83ffff */
[----:B------:R-:W0:Y:S01]  /*0710*/  LDC.64 R2, c[0x0][0x390] ;  /* 0x0000e400ff027b82 */ /* 0x000e220000000a00 */
[----:B------:R-:W-:-:S05]  /*0720*/  LEA R7, R7, R16, 0xb ;  /* 0x0000001007077211 */ /* 0x000fca00078e58ff */
[----:B0-----:R-:W-:-:S05]  /*0730*/  IMAD.WIDE R2, R7, 0x4, R2 ;  /* 0x0000000407027825 */ /* 0x001fca00078e0202 */
[----:B------:R-:W-:Y:S01]  /*0740*/  STG.E desc[UR8][R2.64], R23 ;  /* 0x0000001702007986 */ /* 0x000fe2000c101908 */
[----:B------:R-:W-:Y:S05]  /*0750*/  EXIT ;  /* 0x000000000000794d */ /* 0x000fea0003800000 */
.L_x_1:
[----:B------:R-:W-:-:S00]  /*0760*/  BRA `(.L_x_1) ;  /* 0xfffffffc00fc7947 */ /* 0x000fc0000383ffff */
[----:B------:R-:W-:-:S00]  /*0770*/  NOP ;  /* 0x0000000000007918 */ /* 0x000fc00000000000 */
        /* <DEDUP_REMOVED lines=8> */
.L_x_2:


//--------------------- .nv.shared._Z10vector_mulPiS_S_ --------------------------
	.section	.nv.shared._Z10vector_mulPiS_S_,"aw",@nobits
	.sectionflags	@""
	.align	4
.nv.shared._Z10vector_mulPiS_S_:
	.zero		9216


//--------------------- .nv.shared.reserved.0     --------------------------
	.section	.nv.shared.reserved.0,"aw",@nobits
	.weak		__nv_reservedSMEM_offset_0_alias
	.size		__nv_reservedSMEM_offset_0_alias, 0, 64
	.other		__nv_reservedSMEM_offset_0_alias,@"STO_CUDA_RESERVED_SHARED STV_DEFAULT"
__nv_reservedSMEM_offset_0_alias:
	.zero		0
	.zero		64


//--------------------- .nv.constant0._Z10vector_mulPiS_S_ --------------------------
	.section	.nv.constant0._Z10vector_mulPiS_S_,"a",@progbits
	.sectionflags	@""
	.align	4
.nv.constant0._Z10vector_mulPiS_S_:
	.zero		920


//--------------------- SYMBOLS --------------------------

	.type		.nv.reservedSmem.offset0,@object
	.size		.nv.reservedSmem.offset0,0x4
	.type		.nv.reservedSmem.cap,@object
	.size		.nv.reservedSmem.cap,0x4
